//
// Generated by NVIDIA NVVM Compiler
//
// Compiler Build ID: CL-36424714
// Cuda compilation tools, release 13.0, V13.0.88
// Based on NVVM 20.0.0
//

.version 9.0
.target sm_100
.address_size 64

	// .globl	_Z18construct_q_matrixPfPKfS1_i

.visible .entry _Z18construct_q_matrixPfPKfS1_i(
	.param .u64 .ptr .align 1 _Z18construct_q_matrixPfPKfS1_i_param_0,
	.param .u64 .ptr .align 1 _Z18construct_q_matrixPfPKfS1_i_param_1,
	.param .u64 .ptr .align 1 _Z18construct_q_matrixPfPKfS1_i_param_2,
	.param .u32 _Z18construct_q_matrixPfPKfS1_i_param_3
)
{
	.reg .pred 	%p<45>;
	.reg .b32 	%r<78>;
	.reg .b32 	%f<139>;
	.reg .b64 	%rd<43>;

	ld.param.u64 	%rd11, [_Z18construct_q_matrixPfPKfS1_i_param_0];
	ld.param.u64 	%rd12, [_Z18construct_q_matrixPfPKfS1_i_param_1];
	ld.param.u32 	%r42, [_Z18construct_q_matrixPfPKfS1_i_param_3];
	cvta.to.global.u64 	%rd1, %rd12;
	cvta.to.global.u64 	%rd2, %rd11;
	mov.u32 	%r43, %ntid.x;
	mov.u32 	%r44, %ctaid.x;
	mul.lo.s32 	%r1, %r43, %r44;
	mov.u32 	%r2, %tid.x;
	add.s32 	%r3, %r1, %r2;
	mov.u32 	%r45, %ntid.y;
	mov.u32 	%r46, %ctaid.y;
	mov.u32 	%r47, %tid.y;
	mad.lo.s32 	%r4, %r45, %r46, %r47;
	mad.lo.s32 	%r5, %r42, %r4, %r3;
	mul.lo.s32 	%r48, %r42, %r42;
	setp.ge.u32 	%p1, %r5, %r48;
	@%p1 bra 	$L__BB0_60;
	setp.eq.s32 	%p2, %r3, %r4;
	selp.f32 	%f68, 0f3F800000, 0f00000000, %p2;
	mul.wide.u32 	%rd13, %r5, 4;
	add.s64 	%rd3, %rd2, %rd13;
	st.global.f32 	[%rd3], %f68;
	bar.sync 	0;
	setp.lt.s32 	%p3, %r42, 1;
	@%p3 bra 	$L__BB0_60;
	and.b32  	%r6, %r42, 3;
	and.b32  	%r7, %r42, 2147483644;
	neg.s32 	%r8, %r7;
	add.s32 	%r50, %r2, %r42;
	add.s32 	%r9, %r50, %r1;
	shl.b32 	%r10, %r42, 2;
	mad.lo.s32 	%r11, %r42, 3, %r3;
	mov.b32 	%r67, 0;
$L__BB0_3:
	ld.param.u64 	%rd41, [_Z18construct_q_matrixPfPKfS1_i_param_2];
	setp.lt.u32 	%p4, %r42, 4;
	mul.lo.s32 	%r13, %r67, %r42;
	add.s32 	%r52, %r13, %r4;
	mul.wide.u32 	%rd14, %r52, 4;
	add.s64 	%rd4, %rd1, %rd14;
	cvta.to.global.u64 	%rd15, %rd41;
	mul.wide.u32 	%rd16, %r67, 4;
	add.s64 	%rd5, %rd15, %rd16;
	mov.f32 	%f138, 0f00000000;
	mov.b32 	%r77, 0;
	@%p4 bra 	$L__BB0_34;
	shl.b32 	%r54, %r42, 1;
	add.s32 	%r71, %r3, %r54;
	add.s32 	%r73, %r4, -1;
	add.s32 	%r74, %r67, -1;
	mul.wide.u32 	%rd17, %r13, 4;
	add.s64 	%rd18, %rd1, %rd17;
	add.s64 	%rd42, %rd18, 8;
	mov.f32 	%f138, 0f00000000;
	mov.b32 	%r75, 1;
	mov.u32 	%r68, %r13;
	mov.u32 	%r69, %r3;
	mov.u32 	%r70, %r11;
	mov.u32 	%r72, %r9;
	mov.u32 	%r76, %r8;
$L__BB0_5:
	add.s32 	%r55, %r75, -1;
	mul.wide.u32 	%rd19, %r69, 4;
	add.s64 	%rd20, %rd2, %rd19;
	ld.global.f32 	%f2, [%rd20];
	min.u32 	%r56, %r55, %r4;
	setp.ge.u32 	%p5, %r56, %r67;
	@%p5 bra 	$L__BB0_7;
	setp.eq.s32 	%p9, %r73, -1;
	selp.f32 	%f117, 0f3F800000, 0f00000000, %p9;
	bra.uni 	$L__BB0_12;
$L__BB0_7:
	setp.eq.s32 	%p6, %r74, -1;
	mov.f32 	%f115, 0f3F800000;
	@%p6 bra 	$L__BB0_9;
	mul.wide.u32 	%rd21, %r68, 4;
	add.s64 	%rd22, %rd1, %rd21;
	ld.global.f32 	%f115, [%rd22];
$L__BB0_9:
	setp.eq.s32 	%p7, %r4, %r67;
	mov.f32 	%f116, 0f3F800000;
	@%p7 bra 	$L__BB0_11;
	ld.global.f32 	%f116, [%rd4];
$L__BB0_11:
	setp.eq.s32 	%p8, %r73, -1;
	selp.f32 	%f74, 0f3F800000, 0f00000000, %p8;
	ld.global.f32 	%f75, [%rd5];
	mul.f32 	%f76, %f115, %f75;
	mul.f32 	%f77, %f116, %f76;
	sub.f32 	%f117, %f74, %f77;
$L__BB0_12:
	fma.rn.f32 	%f10, %f2, %f117, %f138;
	add.s32 	%r26, %r73, -2;
	mul.wide.u32 	%rd23, %r72, 4;
	add.s64 	%rd24, %rd2, %rd23;
	ld.global.f32 	%f11, [%rd24];
	min.u32 	%r57, %r75, %r4;
	setp.lt.u32 	%p10, %r57, %r67;
	@%p10 bra 	$L__BB0_18;
	setp.eq.s32 	%p11, %r74, 0;
	mov.f32 	%f118, 0f3F800000;
	@%p11 bra 	$L__BB0_15;
	ld.global.f32 	%f118, [%rd42+-4];
$L__BB0_15:
	setp.eq.s32 	%p12, %r4, %r67;
	mov.f32 	%f119, 0f3F800000;
	@%p12 bra 	$L__BB0_17;
	ld.global.f32 	%f119, [%rd4];
$L__BB0_17:
	setp.eq.s32 	%p13, %r26, -2;
	selp.f32 	%f80, 0f3F800000, 0f00000000, %p13;
	ld.global.f32 	%f81, [%rd5];
	mul.f32 	%f82, %f118, %f81;
	mul.f32 	%f83, %f119, %f82;
	sub.f32 	%f120, %f80, %f83;
	bra.uni 	$L__BB0_19;
$L__BB0_18:
	setp.eq.s32 	%p14, %r26, -2;
	selp.f32 	%f120, 0f3F800000, 0f00000000, %p14;
$L__BB0_19:
	fma.rn.f32 	%f19, %f11, %f120, %f10;
	add.s32 	%r58, %r75, 1;
	mul.wide.u32 	%rd25, %r71, 4;
	add.s64 	%rd26, %rd2, %rd25;
	ld.global.f32 	%f20, [%rd26];
	min.u32 	%r59, %r58, %r4;
	setp.lt.u32 	%p15, %r59, %r67;
	@%p15 bra 	$L__BB0_25;
	setp.eq.s32 	%p16, %r74, 1;
	mov.f32 	%f121, 0f3F800000;
	@%p16 bra 	$L__BB0_22;
	ld.global.f32 	%f121, [%rd42];
$L__BB0_22:
	setp.eq.s32 	%p17, %r4, %r67;
	mov.f32 	%f122, 0f3F800000;
	@%p17 bra 	$L__BB0_24;
	ld.global.f32 	%f122, [%rd4];
$L__BB0_24:
	setp.eq.s32 	%p18, %r26, -1;
	selp.f32 	%f86, 0f3F800000, 0f00000000, %p18;
	ld.global.f32 	%f87, [%rd5];
	mul.f32 	%f88, %f121, %f87;
	mul.f32 	%f89, %f122, %f88;
	sub.f32 	%f123, %f86, %f89;
	bra.uni 	$L__BB0_26;
$L__BB0_25:
	setp.eq.s32 	%p19, %r26, -1;
	selp.f32 	%f123, 0f3F800000, 0f00000000, %p19;
$L__BB0_26:
	fma.rn.f32 	%f28, %f20, %f123, %f19;
	mul.wide.u32 	%rd27, %r70, 4;
	add.s64 	%rd28, %rd2, %rd27;
	ld.global.f32 	%f29, [%rd28];
	add.s32 	%r60, %r75, 2;
	min.u32 	%r61, %r60, %r4;
	setp.lt.u32 	%p20, %r61, %r67;
	@%p20 bra 	$L__BB0_32;
	setp.eq.s32 	%p21, %r74, 2;
	mov.f32 	%f124, 0f3F800000;
	@%p21 bra 	$L__BB0_29;
	ld.global.f32 	%f124, [%rd42+4];
$L__BB0_29:
	setp.eq.s32 	%p22, %r4, %r67;
	mov.f32 	%f125, 0f3F800000;
	@%p22 bra 	$L__BB0_31;
	ld.global.f32 	%f125, [%rd4];
$L__BB0_31:
	setp.eq.s32 	%p23, %r73, 2;
	selp.f32 	%f92, 0f3F800000, 0f00000000, %p23;
	ld.global.f32 	%f93, [%rd5];
	mul.f32 	%f94, %f124, %f93;
	mul.f32 	%f95, %f125, %f94;
	sub.f32 	%f126, %f92, %f95;
	bra.uni 	$L__BB0_33;
$L__BB0_32:
	setp.eq.s32 	%p24, %r73, 2;
	selp.f32 	%f126, 0f3F800000, 0f00000000, %p24;
$L__BB0_33:
	fma.rn.f32 	%f138, %f29, %f126, %f28;
	add.s32 	%r76, %r76, 4;
	add.s32 	%r75, %r75, 4;
	add.s32 	%r74, %r74, -4;
	add.s32 	%r73, %r73, -4;
	add.s64 	%rd42, %rd42, 16;
	add.s32 	%r72, %r72, %r10;
	add.s32 	%r71, %r71, %r10;
	add.s32 	%r70, %r70, %r10;
	add.s32 	%r69, %r69, %r10;
	add.s32 	%r68, %r68, 4;
	setp.ne.s32 	%p25, %r76, 0;
	mov.u32 	%r77, %r7;
	@%p25 bra 	$L__BB0_5;
$L__BB0_34:
	setp.eq.s32 	%p26, %r6, 0;
	@%p26 bra 	$L__BB0_59;
	mad.lo.s32 	%r37, %r77, %r42, %r3;
	mul.wide.u32 	%rd29, %r37, 4;
	add.s64 	%rd30, %rd2, %rd29;
	ld.global.f32 	%f40, [%rd30];
	min.u32 	%r62, %r77, %r4;
	setp.lt.u32 	%p27, %r62, %r67;
	@%p27 bra 	$L__BB0_41;
	setp.eq.s32 	%p28, %r77, %r67;
	mov.f32 	%f129, 0f3F800000;
	@%p28 bra 	$L__BB0_38;
	add.s32 	%r63, %r77, %r13;
	mul.wide.u32 	%rd31, %r63, 4;
	add.s64 	%rd32, %rd1, %rd31;
	ld.global.f32 	%f129, [%rd32];
$L__BB0_38:
	setp.eq.s32 	%p29, %r4, %r67;
	mov.f32 	%f130, 0f3F800000;
	@%p29 bra 	$L__BB0_40;
	ld.global.f32 	%f130, [%rd4];
$L__BB0_40:
	setp.eq.s32 	%p30, %r77, %r4;
	selp.f32 	%f98, 0f3F800000, 0f00000000, %p30;
	ld.global.f32 	%f99, [%rd5];
	mul.f32 	%f100, %f129, %f99;
	mul.f32 	%f101, %f130, %f100;
	sub.f32 	%f131, %f98, %f101;
	bra.uni 	$L__BB0_42;
$L__BB0_41:
	setp.eq.s32 	%p31, %r77, %r4;
	selp.f32 	%f131, 0f3F800000, 0f00000000, %p31;
$L__BB0_42:
	setp.eq.s32 	%p32, %r6, 1;
	fma.rn.f32 	%f138, %f40, %f131, %f138;
	add.s32 	%r38, %r77, 1;
	@%p32 bra 	$L__BB0_59;
	add.s32 	%r39, %r37, %r42;
	mul.wide.u32 	%rd33, %r39, 4;
	add.s64 	%rd34, %rd2, %rd33;
	ld.global.f32 	%f49, [%rd34];
	min.u32 	%r64, %r38, %r4;
	setp.lt.u32 	%p33, %r64, %r67;
	cvt.u64.u32 	%rd35, %r13;
	cvt.u64.u32 	%rd36, %r77;
	add.s64 	%rd37, %rd36, %rd35;
	shl.b64 	%rd38, %rd37, 2;
	add.s64 	%rd9, %rd1, %rd38;
	@%p33 bra 	$L__BB0_49;
	setp.eq.s32 	%p34, %r38, %r67;
	mov.f32 	%f132, 0f3F800000;
	@%p34 bra 	$L__BB0_46;
	ld.global.f32 	%f132, [%rd9+4];
$L__BB0_46:
	setp.eq.s32 	%p35, %r4, %r67;
	mov.f32 	%f133, 0f3F800000;
	@%p35 bra 	$L__BB0_48;
	ld.global.f32 	%f133, [%rd4];
$L__BB0_48:
	setp.eq.s32 	%p36, %r38, %r4;
	selp.f32 	%f104, 0f3F800000, 0f00000000, %p36;
	ld.global.f32 	%f105, [%rd5];
	mul.f32 	%f106, %f132, %f105;
	mul.f32 	%f107, %f133, %f106;
	sub.f32 	%f134, %f104, %f107;
	bra.uni 	$L__BB0_50;
$L__BB0_49:
	setp.eq.s32 	%p37, %r38, %r4;
	selp.f32 	%f134, 0f3F800000, 0f00000000, %p37;
$L__BB0_50:
	setp.eq.s32 	%p38, %r6, 2;
	fma.rn.f32 	%f138, %f49, %f134, %f138;
	add.s32 	%r40, %r77, 2;
	@%p38 bra 	$L__BB0_59;
	add.s32 	%r65, %r39, %r42;
	mul.wide.u32 	%rd39, %r65, 4;
	add.s64 	%rd40, %rd2, %rd39;
	ld.global.f32 	%f58, [%rd40];
	min.u32 	%r66, %r40, %r4;
	setp.lt.u32 	%p39, %r66, %r67;
	@%p39 bra 	$L__BB0_57;
	setp.eq.s32 	%p40, %r40, %r67;
	mov.f32 	%f135, 0f3F800000;
	@%p40 bra 	$L__BB0_54;
	ld.global.f32 	%f135, [%rd9+8];
$L__BB0_54:
	setp.eq.s32 	%p41, %r4, %r67;
	mov.f32 	%f136, 0f3F800000;
	@%p41 bra 	$L__BB0_56;
	ld.global.f32 	%f136, [%rd4];
$L__BB0_56:
	setp.eq.s32 	%p42, %r40, %r4;
	selp.f32 	%f110, 0f3F800000, 0f00000000, %p42;
	ld.global.f32 	%f111, [%rd5];
	mul.f32 	%f112, %f135, %f111;
	mul.f32 	%f113, %f136, %f112;
	sub.f32 	%f137, %f110, %f113;
	bra.uni 	$L__BB0_58;
$L__BB0_57:
	setp.eq.s32 	%p43, %r40, %r4;
	selp.f32 	%f137, 0f3F800000, 0f00000000, %p43;
$L__BB0_58:
	fma.rn.f32 	%f138, %f58, %f137, %f138;
$L__BB0_59:
	st.global.f32 	[%rd3], %f138;
	add.s32 	%r67, %r67, 1;
	setp.ne.s32 	%p44, %r67, %r42;
	@%p44 bra 	$L__BB0_3;
$L__BB0_60:
	ret;

}


// ===== COMPILED SASS (sm_100) =====

	.target	sm_100

	.elftype	@"ET_EXEC"


//--------------------- .note.nv.tkinfo           --------------------------
	.section	.note.nv.tkinfo,"",@"SHT_NOTE"
	.sectionflags	@"SHF_NOTE_NV_TKINFO"
	.tkinfo
        /*0018*/ 	.word	0x00000002
        /*0030*/ 	.string	""
        /*0030*/ 	.string	"ptxas"
        /*0030*/ 	.string	"Cuda compilation tools, release 13.0, V13.0.88"
        /*0030*/ 	.string	"Build cuda_13.0.r13.0/compiler.36424714_0"
        /*0030*/ 	.string	"-arch sm_100 -m 64 "



//--------------------- .note.nv.cuinfo           --------------------------
	.section	.note.nv.cuinfo,"",@"SHT_NOTE"
	.sectionflags	@"SHF_NOTE_NV_CUINFO"
        /*0018*/ 	.short	0x0002
        /*001a*/ 	.short	0x0064
        /*001c*/ 	.short	0x0082
	.zero		2


//--------------------- .nv.info                  --------------------------
	.section	.nv.info,"",@"SHT_CUDA_INFO"
	.align	4


	//----- nvinfo : EIATTR_REGCOUNT
	.align		4
        /*0000*/ 	.byte	0x04, 0x2f
        /*0002*/ 	.short	(.L_1 - .L_0)
	.align		4
.L_0:
        /*0004*/ 	.word	index@(_Z18construct_q_matrixPfPKfS1_i)
        /*0008*/ 	.word	0x0000001f


	//----- nvinfo : EIATTR_FRAME_SIZE
	.align		4
.L_1:
        /*000c*/ 	.byte	0x04, 0x11
        /*000e*/ 	.short	(.L_3 - .L_2)
	.align		4
.L_2:
        /*0010*/ 	.word	index@(_Z18construct_q_matrixPfPKfS1_i)
        /*0014*/ 	.word	0x00000000


	//----- nvinfo : EIATTR_MIN_STACK_SIZE
	.align		4
.L_3:
        /*0018*/ 	.byte	0x04, 0x12
        /*001a*/ 	.short	(.L_5 - .L_4)
	.align		4
.L_4:
        /*001c*/ 	.word	index@(_Z18construct_q_matrixPfPKfS1_i)
        /*0020*/ 	.word	0x00000000
.L_5:


//--------------------- .nv.compat                --------------------------
	.section	.nv.compat,"",@"SHT_CUDA_COMPAT_INFO"
	.align	4
        /*0000*/ 	.byte	0x02, 0x09, 0x00, 0x00, 0x02, 0x02, 0x01, 0x00, 0x02, 0x05, 0x05, 0x00, 0x03, 0x07, 0x01, 0x01
        /*0010*/ 	.byte	0x02, 0x03, 0x00, 0x00, 0x02, 0x06, 0x01, 0x00, 0x04, 0x0b, 0x08, 0x00, 0x09, 0x00, 0x00, 0x00
        /*0020*/ 	.byte	0x00, 0x00, 0x00, 0x00


//--------------------- .nv.info._Z18construct_q_matrixPfPKfS1_i --------------------------
	.section	.nv.info._Z18construct_q_matrixPfPKfS1_i,"",@"SHT_CUDA_INFO"
	.sectionflags	@""
	.align	4


	//----- nvinfo : EIATTR_CUDA_API_VERSION
	.align		4
        /*0000*/ 	.byte	0x04, 0x37
        /*0002*/ 	.short	(.L_7 - .L_6)
.L_6:
        /*0004*/ 	.word	0x00000082


	//----- nvinfo : EIATTR_KPARAM_INFO
	.align		4
.L_7:
        /*0008*/ 	.byte	0x04, 0x17
        /*000a*/ 	.short	(.L_9 - .L_8)
.L_8:
        /*000c*/ 	.word	0x00000000
        /*0010*/ 	.short	0x0003
        /*0012*/ 	.short	0x0018
        /*0014*/ 	.byte	0x00, 0xf0, 0x11, 0x00


	//----- nvinfo : EIATTR_KPARAM_INFO
	.align		4
.L_9:
        /*0018*/ 	.byte	0x04, 0x17
        /*001a*/ 	.short	(.L_11 - .L_10)
.L_10:
        /*001c*/ 	.word	0x00000000
        /*0020*/ 	.short	0x0002
        /*0022*/ 	.short	0x0010
        /*0024*/ 	.byte	0x00, 0xf5, 0x21, 0x00


	//----- nvinfo : EIATTR_KPARAM_INFO
	.align		4
.L_11:
        /*0028*/ 	.byte	0x04, 0x17
        /*002a*/ 	.short	(.L_13 - .L_12)
.L_12:
        /*002c*/ 	.word	0x00000000
        /*0030*/ 	.short	0x0001
        /*0032*/ 	.short	0x0008
        /*0034*/ 	.byte	0x00, 0xf5, 0x21, 0x00


	//----- nvinfo : EIATTR_KPARAM_INFO
	.align		4
.L_13:
        /*0038*/ 	.byte	0x04, 0x17
        /*003a*/ 	.short	(.L_15 - .L_14)
.L_14:
        /*003c*/ 	.word	0x00000000
        /*0040*/ 	.short	0x0000
        /*0042*/ 	.short	0x0000
        /*0044*/ 	.byte	0x00, 0xf5, 0x21, 0x00


	//----- nvinfo : EIATTR_SPARSE_MMA_MASK
	.align		4
.L_15:
        /*0048*/ 	.byte	0x03, 0x50
        /*004a*/ 	.short	0x0000


	//----- nvinfo : EIATTR_MAXREG_COUNT
	.align		4
        /*004c*/ 	.byte	0x03, 0x1b
        /*004e*/ 	.short	0x00ff


	//----- nvinfo : EIATTR_NUM_BARRIERS
	.align		4
        /*0050*/ 	.byte	0x02, 0x4c
        /*0052*/ 	.byte	0x01
	.zero		1


	//----- nvinfo : EIATTR_MERCURY_ISA_VERSION
	.align		4
        /*0054*/ 	.byte	0x03, 0x5f
        /*0056*/ 	.short	0x0101


	//----- nvinfo : EIATTR_VRC_CTA_INIT_COUNT
	.align		4
        /*0058*/ 	.byte	0x02, 0x4a
	.zero		1
	.zero		1


	//----- nvinfo : EIATTR_EXIT_INSTR_OFFSETS
	.align		4
        /*005c*/ 	.byte	0x04, 0x1c
        /*005e*/ 	.short	(.L_17 - .L_16)


	//   ....[0]....
.L_16:
        /*0060*/ 	.word	0x000000e0


	//   ....[1]....
        /*0064*/ 	.word	0x00000180


	//   ....[2]....
        /*0068*/ 	.word	0x00001240


	//----- nvinfo : EIATTR_CRS_STACK_SIZE
	.align		4
.L_17:
        /*006c*/ 	.byte	0x04, 0x1e
        /*006e*/ 	.short	(.L_19 - .L_18)
.L_18:
        /*0070*/ 	.word	0x00000000


	//----- nvinfo : EIATTR_CBANK_PARAM_SIZE
	.align		4
.L_19:
        /*0074*/ 	.byte	0x03, 0x19
        /*0076*/ 	.short	0x001c


	//----- nvinfo : EIATTR_PARAM_CBANK
	.align		4
        /*0078*/ 	.byte	0x04, 0x0a
        /*007a*/ 	.short	(.L_21 - .L_20)
	.align		4
.L_20:
        /*007c*/ 	.word	index@(.nv.constant0._Z18construct_q_matrixPfPKfS1_i)
        /*0080*/ 	.short	0x0380
        /*0082*/ 	.short	0x001c


	//----- nvinfo : EIATTR_SW_WAR
	.align		4
.L_21:
        /*0084*/ 	.byte	0x04, 0x36
        /*0086*/ 	.short	(.L_23 - .L_22)
.L_22:
        /*0088*/ 	.word	0x00000008
.L_23:


//--------------------- .nv.callgraph             --------------------------
	.section	.nv.callgraph,"",@"SHT_CUDA_CALLGRAPH"
	.align	4
	.sectionentsize	8
	.align		4
        /*0000*/ 	.word	0x00000000
	.align		4
        /*0004*/ 	.word	0xffffffff
	.align		4
        /*0008*/ 	.word	0x00000000
	.align		4
        /*000c*/ 	.word	0xfffffffe
	.align		4
        /*0010*/ 	.word	0x00000000
	.align		4
        /*0014*/ 	.word	0xfffffffd
	.align		4
        /*0018*/ 	.word	0x00000000
	.align		4
        /*001c*/ 	.word	0xfffffffc


//--------------------- .text._Z18construct_q_matrixPfPKfS1_i --------------------------
	.section	.text._Z18construct_q_matrixPfPKfS1_i,"ax",@progbits
	.align	128
        .global         _Z18construct_q_matrixPfPKfS1_i
        .type           _Z18construct_q_matrixPfPKfS1_i,@function
        .size           _Z18construct_q_matrixPfPKfS1_i,(.L_x_25 - _Z18construct_q_matrixPfPKfS1_i)
        .other          _Z18construct_q_matrixPfPKfS1_i,@"STO_CUDA_ENTRY STV_DEFAULT"
_Z18construct_q_matrixPfPKfS1_i:
.text._Z18construct_q_matrixPfPKfS1_i:
[----:B------:R-:W-:Y:S01]  /*0000*/  LDC R1, c[0x0][0x37c] ;  /* 0x0000df00ff017b82 */ /* 0x000fe20000000800 */
[----:B------:R-:W0:Y:S07]  /*0010*/  S2R R3, SR_CTAID.Y ;  /* 0x0000000000037919 */ /* 0x000e2e0000002600 */
[----:B------:R-:W1:Y:S01]  /*0020*/  S2UR UR4, SR_CTAID.X ;  /* 0x00000000000479c3 */ /* 0x000e620000002500 */
[----:B------:R-:W1:Y:S01]  /*0030*/  LDCU UR5, c[0x0][0x360] ;  /* 0x00006c00ff0577ac */ /* 0x000e620008000800 */
[----:B------:R-:W2:Y:S01]  /*0040*/  S2R R2, SR_TID.X ;  /* 0x0000000000027919 */ /* 0x000ea20000002100 */
[----:B------:R-:W0:Y:S01]  /*0050*/  LDCU UR6, c[0x0][0x364] ;  /* 0x00006c80ff0677ac */ /* 0x000e220008000800 */
[----:B------:R-:W0:Y:S01]  /*0060*/  S2R R4, SR_TID.Y ;  /* 0x0000000000047919 */ /* 0x000e220000002200 */
[----:B------:R-:W3:Y:S01]  /*0070*/  LDCU UR7, c[0x0][0x398] ;  /* 0x00007300ff0777ac */ /* 0x000ee20008000800 */
[----:B-1----:R-:W-:-:S02]  /*0080*/  UIMAD UR5, UR5, UR4, URZ ;  /* 0x00000004050572a4 */ /* 0x002fc4000f8e02ff */
[----:B---3--:R-:W-:-:S04]  /*0090*/  UIMAD UR4, UR7, UR7, URZ ;  /* 0x00000007070472a4 */ /* 0x008fc8000f8e02ff */
[----:B--2---:R-:W-:Y:S02]  /*00a0*/  VIADD R0, R2, UR5 ;  /* 0x0000000502007c36 */ /* 0x004fe40008000000 */
[----:B0-----:R-:W-:-:S04]  /*00b0*/  IMAD R3, R3, UR6, R4 ;  /* 0x0000000603037c24 */ /* 0x001fc8000f8e0204 */
[----:B------:R-:W-:-:S05]  /*00c0*/  IMAD R5, R3, UR7, R0 ;  /* 0x0000000703057c24 */ /* 0x000fca000f8e0200 */
[----:B------:R-:W-:-:S13]  /*00d0*/  ISETP.GE.U32.AND P0, PT, R5, UR4, PT ;  /* 0x0000000405007c0c */ /* 0x000fda000bf06070 */
[----:B------:R-:W-:Y:S05]  /*00e0*/  @P0 EXIT ;  /* 0x000000000000094d */ /* 0x000fea0003800000 */
[----:B------:R-:W0:Y:S01]  /*00f0*/  LDC.64 R14, c[0x0][0x380] ;  /* 0x0000e000ff0e7b82 */ /* 0x000e220000000a00 */
[----:B------:R-:W1:Y:S01]  /*0100*/  LDCU.64 UR18, c[0x0][0x358] ;  /* 0x00006b00ff1277ac */ /* 0x000e620008000a00 */
[----:B------:R-:W-:Y:S01]  /*0110*/  ISETP.NE.AND P0, PT, R0, R3, PT ;  /* 0x000000030000720c */ /* 0x000fe20003f05270 */
[----:B------:R-:W-:Y:S01]  /*0120*/  UISETP.GE.AND UP0, UPT, UR7, 0x1, UPT ;  /* 0x000000010700788c */ /* 0x000fe2000bf06270 */
[----:B0-----:R-:W-:Y:S02]  /*0130*/  IMAD.WIDE.U32 R14, R5, 0x4, R14 ;  /* 0x00000004050e7825 */ /* 0x001fe400078e000e */
[----:B------:R-:W-:-:S03]  /*0140*/  FSEL R5, RZ, 1, P0 ;  /* 0x3f800000ff057808 */ /* 0x000fc60000000000 */
[----:B------:R-:W-:Y:S02]  /*0150*/  PLOP3.LUT P0, PT, PT, PT, UP0, 0x80, 0x8 ;  /* 0x000000000008781c */ /* 0x000fe40003f0f008 */
[----:B-1----:R0:W-:Y:S01]  /*0160*/  STG.E desc[UR18][R14.64], R5 ;  /* 0x000000050e007986 */ /* 0x0021e2000c101912 */
[----:B------:R-:W-:Y:S10]  /*0170*/  BAR.SYNC.DEFER_BLOCKING 0x0 ;  /* 0x0000000000007b1d */ /* 0x000ff40000010000 */
[----:B------:R-:W-:Y:S05]  /*0180*/  @!P0 EXIT ;  /* 0x000000000000894d */ /* 0x000fea0003800000 */
[----:B0-----:R-:W-:Y:S01]  /*0190*/  IMAD.U32 R5, RZ, RZ, UR7 ;  /* 0x00000007ff057e24 */ /* 0x001fe2000f8e00ff */
[----:B------:R-:W-:Y:S01]  /*01a0*/  ULOP3.LUT UR10, UR7, 0x7ffffffc, URZ, 0xc0, !UPT ;  /* 0x7ffffffc070a7892 */ /* 0x000fe2000f8ec0ff */
[----:B------:R-:W-:Y:S02]  /*01b0*/  UMOV UR4, URZ ;  /* 0x000000ff00047c82 */ /* 0x000fe40008000000 */
[C---:B------:R-:W-:Y:S01]  /*01c0*/  IMAD R4, R5.reuse, 0x3, R0 ;  /* 0x0000000305047824 */ /* 0x040fe200078e0200 */
[----:B------:R-:W-:-:S08]  /*01d0*/  IADD3 R2, PT, PT, R5, UR5, R2 ;  /* 0x0000000505027c10 */ /* 0x000fd0000fffe002 */
.L_x_23:
[----:B------:R-:W0:Y:S01]  /*01e0*/  LDCU UR15, c[0x0][0x398] ;  /* 0x00007300ff0f77ac */ /* 0x000e220008000800 */
[----:B------:R-:W-:Y:S01]  /*01f0*/  IMAD.MOV.U32 R23, RZ, RZ, RZ ;  /* 0x000000ffff177224 */ /* 0x000fe200078e00ff */
[----:B------:R-:W1:Y:S01]  /*0200*/  LDCU.64 UR6, c[0x0][0x388] ;  /* 0x00007100ff0677ac */ /* 0x000e620008000a00 */
[----:B------:R-:W2:Y:S01]  /*0210*/  LDCU.64 UR8, c[0x0][0x390] ;  /* 0x00007200ff0877ac */ /* 0x000ea20008000a00 */
[----:B------:R-:W-:Y:S01]  /*0220*/  UMOV UR5, URZ ;  /* 0x000000ff00057c82 */ /* 0x000fe20008000000 */
[----:B0-----:R-:W-:Y:S02]  /*0230*/  UISETP.GE.U32.AND UP0, UPT, UR15, 0x4, UPT ;  /* 0x000000040f00788c */ /* 0x001fe4000bf06070 */
[----:B------:R-:W-:Y:S01]  /*0240*/  UIMAD UR14, UR4, UR15, URZ ;  /* 0x0000000f040e72a4 */ /* 0x000fe2000f8e02ff */
[----:B-1----:R-:W-:Y:S01]  /*0250*/  MOV R13, UR7 ;  /* 0x00000007000d7c02 */ /* 0x002fe20008000f00 */
[----:B------:R-:W-:-:S04]  /*0260*/  IMAD.U32 R12, RZ, RZ, UR6 ;  /* 0x00000006ff0c7e24 */ /* 0x000fc8000f8e00ff */
[----:B------:R-:W-:Y:S01]  /*0270*/  VIADD R5, R3, UR14 ;  /* 0x0000000e03057c36 */ /* 0x000fe20008000000 */
[----:B--2---:R-:W-:-:S03]  /*0280*/  UIMAD.WIDE.U32 UR8, UR4, 0x4, UR8 ;  /* 0x00000004040878a5 */ /* 0x004fc6000f8e0008 */
[----:B------:R-:W-:Y:S01]  /*0290*/  IMAD.WIDE.U32 R12, R5, 0x4, R12 ;  /* 0x00000004050c7825 */ /* 0x000fe200078e000c */
[----:B------:R-:W-:Y:S08]  /*02a0*/  BRA.U !UP0, `(.L_x_0) ;  /* 0x0000000908347547 */ /* 0x000ff0000b800000 */
[----:B------:R-:W0:Y:S01]  /*02b0*/  LDC.64 R10, c[0x0][0x380] ;  /* 0x0000e000ff0a7b82 */ /* 0x000e220000000a00 */
[----:B------:R-:W-:Y:S01]  /*02c0*/  UIMAD.WIDE.U32 UR6, UR14, 0x4, UR6 ;  /* 0x000000040e0678a5 */ /* 0x000fe2000f8e0006 */
[----:B------:R-:W-:Y:S01]  /*02d0*/  IMAD.U32 R21, RZ, RZ, UR15 ;  /* 0x0000000fff157e24 */ /* 0x000fe2000f8e00ff */
[----:B------:R-:W-:Y:S01]  /*02e0*/  IADD3 R5, PT, PT, R3, -0x1, RZ ;  /* 0xffffffff03057810 */ /* 0x000fe20007ffe0ff */
[----:B------:R-:W-:Y:S01]  /*02f0*/  IMAD.MOV.U32 R23, RZ, RZ, RZ ;  /* 0x000000ffff177224 */ /* 0x000fe200078e00ff */
[----:B------:R-:W-:Y:S01]  /*0300*/  UIADD3 UR5, UP0, UPT, UR6, 0x8, URZ ;  /* 0x0000000806057890 */ /* 0x000fe2000ff1e0ff */
[----:B------:R-:W-:Y:S01]  /*0310*/  IMAD.MOV.U32 R6, RZ, RZ, 0x1 ;  /* 0x00000001ff067424 */ /* 0x000fe200078e00ff */
[----:B------:R-:W-:Y:S01]  /*0320*/  MOV R8, R4 ;  /* 0x0000000400087202 */ /* 0x000fe20000000f00 */
[----:B------:R-:W-:Y:S01]  /*0330*/  IMAD.MOV.U32 R7, RZ, RZ, R0 ;  /* 0x000000ffff077224 */ /* 0x000fe200078e0000 */
[----:B------:R-:W-:Y:S01]  /*0340*/  UIADD3.X UR6, UPT, UPT, URZ, UR7, URZ, UP0, !UPT ;  /* 0x00000007ff067290 */ /* 0x000fe200087fe4ff */
[----:B------:R-:W-:Y:S01]  /*0350*/  IMAD.MOV.U32 R9, RZ, RZ, R2 ;  /* 0x000000ffff097224 */ /* 0x000fe200078e0002 */
[----:B------:R-:W-:Y:S01]  /*0360*/  UIADD3 UR13, UPT, UPT, -UR10, URZ, URZ ;  /* 0x000000ff0a0d7290 */ /* 0x000fe2000fffe1ff */
[----:B------:R-:W-:Y:S01]  /*0370*/  IMAD R21, R21, 0x2, R0 ;  /* 0x0000000215157824 */ /* 0x000fe200078e0200 */
[----:B------:R-:W-:Y:S01]  /*0380*/  UIADD3 UR12, UPT, UPT, UR4, -0x1, URZ ;  /* 0xffffffff040c7890 */ /* 0x000fe2000fffe0ff */
[----:B------:R-:W-:Y:S01]  /*0390*/  IMAD.U32 R20, RZ, RZ, UR5 ;  /* 0x00000005ff147e24 */ /* 0x000fe2000f8e00ff */
[----:B------:R-:W-:Y:S01]  /*03a0*/  MOV R25, UR6 ;  /* 0x0000000600197c02 */ /* 0x000fe20008000f00 */
[----:B------:R-:W1:Y:S01]  /*03b0*/  LDCU UR11, c[0x0][0x398] ;  /* 0x00007300ff0b77ac */ /* 0x000e620008000800 */
[----:B------:R-:W-:-:S08]  /*03c0*/  UMOV UR5, UR14 ;  /* 0x0000000e00057c82 */ /* 0x000fd00008000000 */
.L_x_12:
[----:B0-----:R-:W-:-:S05]  /*03d0*/  IMAD.WIDE.U32 R16, R7, 0x4, R10 ;  /* 0x0000000407107825 */ /* 0x001fca00078e000a */
[----:B------:R0:W5:Y:S01]  /*03e0*/  LDG.E R22, desc[UR18][R16.64] ;  /* 0x0000001210167981 */ /* 0x000162000c1e1900 */
[----:B------:R-:W-:Y:S01]  /*03f0*/  VIADDMNMX.U32 R18, R6, 0xffffffff, R3, PT ;  /* 0xffffffff06127846 */ /* 0x000fe20003800003 */
[----:B------:R-:W-:Y:S03]  /*0400*/  BSSY.RECONVERGENT B0, `(.L_x_1) ;  /* 0x0000017000007945 */ /* 0x000fe60003800200 */
[----:B------:R-:W-:-:S13]  /*0410*/  ISETP.GE.U32.AND P0, PT, R18, UR4, PT ;  /* 0x0000000412007c0c */ /* 0x000fda000bf06070 */
[----:B------:R-:W-:-:S04]  /*0420*/  @!P0 ISETP.NE.AND P1, PT, R5, -0x1, PT ;  /* 0xffffffff0500880c */ /* 0x000fc80003f25270 */
[----:B------:R-:W-:Y:S01]  /*0430*/  @!P0 FSEL R26, RZ, 1, P1 ;  /* 0x3f800000ff1a8808 */ /* 0x000fe20000800000 */
[----:B0-----:R-:W-:Y:S08]  /*0440*/  @!P0 BRA `(.L_x_2) ;  /* 0x0000000000488947 */ /* 0x001ff00003800000 */
[----:B------:R-:W-:Y:S01]  /*0450*/  UISETP.NE.AND UP0, UPT, UR12, -0x1, UPT ;  /* 0xffffffff0c00788c */ /* 0x000fe2000bf05270 */
[----:B------:R-:W-:Y:S01]  /*0460*/  ISETP.NE.AND P0, PT, R3, UR4, PT ;  /* 0x0000000403007c0c */ /* 0x000fe2000bf05270 */
[----:B------:R-:W-:Y:S02]  /*0470*/  IMAD.MOV.U32 R24, RZ, RZ, 0x3f800000 ;  /* 0x3f800000ff187424 */ /* 0x000fe400078e00ff */
[----:B------:R-:W-:Y:S02]  /*0480*/  IMAD.U32 R19, RZ, RZ, UR9 ;  /* 0x00000009ff137e24 */ /* 0x000fe4000f8e00ff */
[----:B------:R-:W-:Y:S01]  /*0490*/  PLOP3.LUT P1, PT, PT, PT, UP0, 0x80, 0x8 ;  /* 0x000000000008781c */ /* 0x000fe20003f2f008 */
[----:B------:R-:W-:-:S04]  /*04a0*/  IMAD.U32 R18, RZ, RZ, UR8 ;  /* 0x00000008ff127e24 */ /* 0x000fc8000f8e00ff */
[----:B------:R-:W0:Y:S01]  /*04b0*/  @UP0 LDCU.64 UR6, c[0x0][0x388] ;  /* 0x00007100ff0607ac */ /* 0x000e220008000a00 */
[----:B------:R-:W-:Y:S01]  /*04c0*/  HFMA2 R26, -RZ, RZ, 1.875, 0 ;  /* 0x3f800000ff1a7431 */ /* 0x000fe200000001ff */
[----:B------:R-:W2:Y:S05]  /*04d0*/  LDG.E R19, desc[UR18][R18.64] ;  /* 0x0000001212137981 */ /* 0x000eaa000c1e1900 */
[----:B------:R-:W3:Y:S01]  /*04e0*/  @P0 LDG.E R26, desc[UR18][R12.64] ;  /* 0x000000120c1a0981 */ /* 0x000ee2000c1e1900 */
[----:B0-----:R-:W-:-:S06]  /*04f0*/  @UP0 UIMAD.WIDE.U32 UR6, UR5, 0x4, UR6 ;  /* 0x00000004050608a5 */ /* 0x001fcc000f8e0006 */
[----:B------:R-:W-:Y:S01]  /*0500*/  IMAD.U32 R16, RZ, RZ, UR6 ;  /* 0x00000006ff107e24 */ /* 0x000fe2000f8e00ff */
[----:B------:R-:W-:-:S05]  /*0510*/  MOV R17, UR7 ;  /* 0x0000000700117c02 */ /* 0x000fca0008000f00 */
[----:B------:R-:W2:Y:S01]  /*0520*/  @P1 LDG.E R24, desc[UR18][R16.64] ;  /* 0x0000001210181981 */ /* 0x000ea2000c1e1900 */
[----:B------:R-:W-:-:S04]  /*0530*/  ISETP.NE.AND P0, PT, R5, -0x1, PT ;  /* 0xffffffff0500780c */ /* 0x000fc80003f05270 */
[----:B------:R-:W-:Y:S01]  /*0540*/  FSEL R28, RZ, 1, P0 ;  /* 0x3f800000ff1c7808 */ /* 0x000fe20000000000 */
[----:B--2---:R-:W-:-:S04]  /*0550*/  FMUL R27, R19, R24 ;  /* 0x00000018131b7220 */ /* 0x004fc80000400000 */
[----:B---3--:R-:W-:-:S07]  /*0560*/  FFMA R26, R27, -R26, R28 ;  /* 0x8000001a1b1a7223 */ /* 0x008fce000000001c */
.L_x_2:
[----:B-1----:R-:W-:Y:S05]  /*0570*/  BSYNC.RECONVERGENT B0 ;  /* 0x0000000000007941 */ /* 0x002fea0003800200 */
.L_x_1:
[----:B------:R-:W-:Y:S01]  /*0580*/  VIMNMX.U32 R18, PT, PT, R3, R6, PT ;  /* 0x0000000603127248 */ /* 0x000fe20003fe0000 */
[----:B------:R-:W-:-:S03]  /*0590*/  IMAD.WIDE.U32 R16, R9, 0x4, R10 ;  /* 0x0000000409107825 */ /* 0x000fc600078e000a */
[----:B------:R-:W-:Y:S01]  /*05a0*/  ISETP.GE.U32.AND P0, PT, R18, UR4, PT ;  /* 0x0000000412007c0c */ /* 0x000fe2000bf06070 */
[----:B------:R-:W-:Y:S01]  /*05b0*/  BSSY.RECONVERGENT B0, `(.L_x_3) ;  /* 0x0000017000007945 */ /* 0x000fe20003800200 */
[----:B------:R0:W5:Y:S02]  /*05c0*/  LDG.E R24, desc[UR18][R16.64] ;  /* 0x0000001210187981 */ /* 0x000164000c1e1900 */
[----:B-----5:R-:W-:Y:S01]  /*05d0*/  FFMA R23, R22, R26, R23 ;  /* 0x0000001a16177223 */ /* 0x020fe20000000017 */
[----:B------:R-:W-:Y:S02]  /*05e0*/  VIADD R22, R5, 0xfffffffe ;  /* 0xfffffffe05167836 */ /* 0x000fe40000000000 */
[----:B0-----:R-:W-:Y:S01]  /*05f0*/  IMAD.MOV.U32 R16, RZ, RZ, R20 ;  /* 0x000000ffff107224 */ /* 0x001fe200078e0014 */
[----:B------:R-:W-:-:S05]  /*0600*/  MOV R17, R25 ;  /* 0x0000001900117202 */ /* 0x000fca0000000f00 */
[----:B------:R-:W-:Y:S05]  /*0610*/  @!P0 BRA `(.L_x_4) ;  /* 0x0000000000388947 */ /* 0x000fea0003800000 */
[----:B------:R-:W-:Y:S01]  /*0620*/  ISETP.NE.AND P0, PT, RZ, UR12, PT ;  /* 0x0000000cff007c0c */ /* 0x000fe2000bf05270 */
[----:B------:R-:W-:Y:S01]  /*0630*/  HFMA2 R20, -RZ, RZ, 1.875, 0 ;  /* 0x3f800000ff147431 */ /* 0x000fe200000001ff */
[----:B------:R-:W-:Y:S01]  /*0640*/  ISETP.NE.AND P1, PT, R3, UR4, PT ;  /* 0x0000000403007c0c */ /* 0x000fe2000bf25270 */
[----:B------:R-:W-:Y:S02]  /*0650*/  IMAD.U32 R19, RZ, RZ, UR9 ;  /* 0x00000009ff137e24 */ /* 0x000fe4000f8e00ff */
[----:B------:R-:W-:Y:S02]  /*0660*/  IMAD.U32 R18, RZ, RZ, UR8 ;  /* 0x00000008ff127e24 */ /* 0x000fe4000f8e00ff */
[----:B------:R-:W-:-:S03]  /*0670*/  IMAD.MOV.U32 R25, RZ, RZ, 0x3f800000 ;  /* 0x3f800000ff197424 */ /* 0x000fc600078e00ff */
[----:B------:R-:W2:Y:S04]  /*0680*/  LDG.E R19, desc[UR18][R18.64] ;  /* 0x0000001212137981 */ /* 0x000ea8000c1e1900 */
[----:B------:R-:W2:Y:S04]  /*0690*/  @P0 LDG.E R20, desc[UR18][R16.64+-0x4] ;  /* 0xfffffc1210140981 */ /* 0x000ea8000c1e1900 */
[----:B------:R-:W3:Y:S01]  /*06a0*/  @P1 LDG.E R25, desc[UR18][R12.64] ;  /* 0x000000120c191981 */ /* 0x000ee2000c1e1900 */
[----:B------:R-:W-:Y:S01]  /*06b0*/  ISETP.NE.AND P0, PT, R22, -0x2, PT ;  /* 0xfffffffe1600780c */ /* 0x000fe20003f05270 */
[----:B--2---:R-:W-:-:S03]  /*06c0*/  FMUL R27, R19, R20 ;  /* 0x00000014131b7220 */ /* 0x004fc60000400000 */
[----:B------:R-:W-:-:S05]  /*06d0*/  FSEL R20, RZ, 1, P0 ;  /* 0x3f800000ff147808 */ /* 0x000fca0000000000 */
[----:B---3--:R-:W-:Y:S01]  /*06e0*/  FFMA R25, R27, -R25, R20 ;  /* 0x800000191b197223 */ /* 0x008fe20000000014 */
[----:B------:R-:W-:Y:S06]  /*06f0*/  BRA `(.L_x_5) ;  /* 0x0000000000087947 */ /* 0x000fec0003800000 */
.L_x_4:
[----:B------:R-:W-:-:S04]  /*0700*/  ISETP.NE.AND P0, PT, R22, -0x2, PT ;  /* 0xfffffffe1600780c */ /* 0x000fc80003f05270 */
[----:B------:R-:W-:-:S09]  /*0710*/  FSEL R25, RZ, 1, P0 ;  /* 0x3f800000ff197808 */ /* 0x000fd20000000000 */
.L_x_5:
[----:B------:R-:W-:Y:S05]  /*0720*/  BSYNC.RECONVERGENT B0 ;  /* 0x0000000000007941 */ /* 0x000fea0003800200 */
.L_x_3:
[----:B------:R-:W-:-:S05]  /*0730*/  IMAD.WIDE.U32 R18, R21, 0x4, R10 ;  /* 0x0000000415127825 */ /* 0x000fca00078e000a */
[----:B------:R0:W5:Y:S01]  /*0740*/  LDG.E R20, desc[UR18][R18.64] ;  /* 0x0000001212147981 */ /* 0x000162000c1e1900 */
[----:B------:R-:W-:Y:S01]  /*0750*/  VIADDMNMX.U32 R26, R6, 0x1, R3, PT ;  /* 0x00000001061a7846 */ /* 0x000fe20003800003 */
[----:B------:R-:W-:Y:S01]  /*0760*/  BSSY.RECONVERGENT B0, `(.L_x_6) ;  /* 0x0000015000007945 */ /* 0x000fe20003800200 */
[----:B------:R-:W-:Y:S02]  /*0770*/  FFMA R23, R24, R25, R23 ;  /* 0x0000001918177223 */ /* 0x000fe40000000017 */
[----:B------:R-:W-:-:S13]  /*0780*/  ISETP.GE.U32.AND P0, PT, R26, UR4, PT ;  /* 0x000000041a007c0c */ /* 0x000fda000bf06070 */
[----:B0-----:R-:W-:Y:S05]  /*0790*/  @!P0 BRA `(.L_x_7) ;  /* 0x00000000003c8947 */ /* 0x001fea0003800000 */
[----:B------:R-:W-:Y:S01]  /*07a0*/  UISETP.NE.AND UP0, UPT, UR12, 0x1, UPT ;  /* 0x000000010c00788c */ /* 0x000fe2000bf05270 */
[----:B------:R-:W-:Y:S01]  /*07b0*/  ISETP.NE.AND P0, PT, R3, UR4, PT ;  /* 0x0000000403007c0c */ /* 0x000fe2000bf05270 */
[----:B------:R-:W-:Y:S01]  /*07c0*/  IMAD.MOV.U32 R24, RZ, RZ, 0x3f800000 ;  /* 0x3f800000ff187424 */ /* 0x000fe200078e00ff */
[----:B------:R-:W-:Y:S01]  /*07d0*/  MOV R19, UR9 ;  /* 0x0000000900137c02 */ /* 0x000fe20008000f00 */
[----:B------:R-:W-:Y:S02]  /*07e0*/  IMAD.U32 R18, RZ, RZ, UR8 ;  /* 0x00000008ff127e24 */ /* 0x000fe4000f8e00ff */
[----:B------:R-:W-:Y:S01]  /*07f0*/  PLOP3.LUT P1, PT, PT, PT, UP0, 0x80, 0x8 ;  /* 0x000000000008781c */ /* 0x000fe20003f2f008 */
[----:B------:R-:W-:Y:S02]  /*0800*/  IMAD.MOV.U32 R25, RZ, RZ, 0x3f800000 ;  /* 0x3f800000ff197424 */ /* 0x000fe400078e00ff */
[----:B------:R-:W2:Y:S05]  /*0810*/  LDG.E R19, desc[UR18][R18.64] ;  /* 0x0000001212137981 */ /* 0x000eaa000c1e1900 */
[----:B------:R-:W3:Y:S05]  /*0820*/  @P0 LDG.E R25, desc[UR18][R12.64] ;  /* 0x000000120c190981 */ /* 0x000eea000c1e1900 */
[----:B------:R-:W2:Y:S01]  /*0830*/  @P1 LDG.E R24, desc[UR18][R16.64] ;  /* 0x0000001210181981 */ /* 0x000ea2000c1e1900 */
[----:B------:R-:W-:-:S04]  /*0840*/  ISETP.NE.AND P0, PT, R22, -0x1, PT ;  /* 0xffffffff1600780c */ /* 0x000fc80003f05270 */
[----:B------:R-:W-:Y:S01]  /*0850*/  FSEL R22, RZ, 1, P0 ;  /* 0x3f800000ff167808 */ /* 0x000fe20000000000 */
[----:B--2---:R-:W-:-:S04]  /*0860*/  FMUL R27, R19, R24 ;  /* 0x00000018131b7220 */ /* 0x004fc80000400000 */
[----:B---3--:R-:W-:Y:S01]  /*0870*/  FFMA R25, R27, -R25, R22 ;  /* 0x800000191b197223 */ /* 0x008fe20000000016 */
[----:B------:R-:W-:Y:S06]  /*0880*/  BRA `(.L_x_8) ;  /* 0x0000000000087947 */ /* 0x000fec0003800000 */
.L_x_7:
[----:B------:R-:W-:-:S04]  /*0890*/  ISETP.NE.AND P0, PT, R22, -0x1, PT ;  /* 0xffffffff1600780c */ /* 0x000fc80003f05270 */
[----:B------:R-:W-:-:S09]  /*08a0*/  FSEL R25, RZ, 1, P0 ;  /* 0x3f800000ff197808 */ /* 0x000fd20000000000 */
.L_x_8:
[----:B------:R-:W-:Y:S05]  /*08b0*/  BSYNC.RECONVERGENT B0 ;  /* 0x0000000000007941 */ /* 0x000fea0003800200 */
.L_x_6:
[----:B------:R-:W-:-:S05]  /*08c0*/  IMAD.WIDE.U32 R18, R8, 0x4, R10 ;  /* 0x0000000408127825 */ /* 0x000fca00078e000a */
[----:B------:R0:W5:Y:S01]  /*08d0*/  LDG.E R22, desc[UR18][R18.64] ;  /* 0x0000001212167981 */ /* 0x000162000c1e1900 */
[----:B------:R-:W-:Y:S01]  /*08e0*/  VIADDMNMX.U32 R24, R6, 0x2, R3, PT ;  /* 0x0000000206187846 */ /* 0x000fe20003800003 */
[----:B------:R-:W-:Y:S01]  /*08f0*/  BSSY.RECONVERGENT B0, `(.L_x_9) ;  /* 0x0000015000007945 */ /* 0x000fe20003800200 */
[----:B-----5:R-:W-:Y:S02]  /*0900*/  FFMA R23, R20, R25, R23 ;  /* 0x0000001914177223 */ /* 0x020fe40000000017 */
[----:B------:R-:W-:-:S13]  /*0910*/  ISETP.GE.U32.AND P0, PT, R24, UR4, PT ;  /* 0x0000000418007c0c */ /* 0x000fda000bf06070 */
[----:B0-----:R-:W-:Y:S05]  /*0920*/  @!P0 BRA `(.L_x_10) ;  /* 0x00000000003c8947 */ /* 0x001fea0003800000 */
[----:B------:R-:W-:Y:S01]  /*0930*/  UISETP.NE.AND UP0, UPT, UR12, 0x2, UPT ;  /* 0x000000020c00788c */ /* 0x000fe2000bf05270 */
[----:B------:R-:W-:Y:S01]  /*0940*/  ISETP.NE.AND P0, PT, R3, UR4, PT ;  /* 0x0000000403007c0c */ /* 0x000fe2000bf05270 */
[----:B------:R-:W-:Y:S01]  /*0950*/  IMAD.U32 R19, RZ, RZ, UR9 ;  /* 0x00000009ff137e24 */ /* 0x000fe2000f8e00ff */
[----:B------:R-:W-:Y:S01]  /*0960*/  MOV R18, UR8 ;  /* 0x0000000800127c02 */ /* 0x000fe20008000f00 */
[----:B------:R-:W-:Y:S02]  /*0970*/  IMAD.MOV.U32 R20, RZ, RZ, 0x3f800000 ;  /* 0x3f800000ff147424 */ /* 0x000fe400078e00ff */
[----:B------:R-:W-:Y:S02]  /*0980*/  PLOP3.LUT P1, PT, PT, PT, UP0, 0x80, 0x8 ;  /* 0x000000000008781c */ /* 0x000fe40003f2f008 */
[----:B------:R-:W-:Y:S01]  /*0990*/  MOV R24, 0x3f800000 ;  /* 0x3f80000000187802 */ /* 0x000fe20000000f00 */
[----:B------:R-:W2:Y:S05]  /*09a0*/  LDG.E R19, desc[UR18][R18.64] ;  /* 0x0000001212137981 */ /* 0x000eaa000c1e1900 */
[----:B------:R-:W3:Y:S05]  /*09b0*/  @P0 LDG.E R24, desc[UR18][R12.64] ;  /* 0x000000120c180981 */ /* 0x000eea000c1e1900 */
[----:B------:R-:W2:Y:S01]  /*09c0*/  @P1 LDG.E R20, desc[UR18][R16.64+0x4] ;  /* 0x0000041210141981 */ /* 0x000ea2000c1e1900 */
[----:B------:R-:W-:-:S04]  /*09d0*/  ISETP.NE.AND P0, PT, R5, 0x2, PT ;  /* 0x000000020500780c */ /* 0x000fc80003f05270 */
[----:B------:R-:W-:Y:S01]  /*09e0*/  FSEL R25, RZ, 1, P0 ;  /* 0x3f800000ff197808 */ /* 0x000fe20000000000 */
[----:B--2---:R-:W-:-:S04]  /*09f0*/  FMUL R20, R19, R20 ;  /* 0x0000001413147220 */ /* 0x004fc80000400000 */
[----:B---3--:R-:W-:Y:S01]  /*0a00*/  FFMA R24, R20, -R24, R25 ;  /* 0x8000001814187223 */ /* 0x008fe20000000019 */
[----:B------:R-:W-:Y:S06]  /*0a10*/  BRA `(.L_x_11) ;  /* 0x0000000000087947 */ /* 0x000fec0003800000 */
.L_x_10:
[----:B------:R-:W-:-:S04]  /*0a20*/  ISETP.NE.AND P0, PT, R5, 0x2, PT ;  /* 0x000000020500780c */ /* 0x000fc80003f05270 */
[----:B------:R-:W-:-:S09]  /*0a30*/  FSEL R24, RZ, 1, P0 ;  /* 0x3f800000ff187808 */ /* 0x000fd20000000000 */
.L_x_11:
[----:B------:R-:W-:Y:S05]  /*0a40*/  BSYNC.RECONVERGENT B0 ;  /* 0x0000000000007941 */ /* 0x000fea0003800200 */
.L_x_9:
[----:B------:R-:W-:Y:S01]  /*0a50*/  UIADD3 UR13, UPT, UPT, UR13, 0x4, URZ ;  /* 0x000000040d0d7890 */ /* 0x000fe2000fffe0ff */
[----:B------:R-:W-:Y:S01]  /*0a60*/  IADD3 R20, P0, PT, R16, 0x10, RZ ;  /* 0x0000001010147810 */ /* 0x000fe20007f1e0ff */
[----:B------:R-:W-:Y:S01]  /*0a70*/  UMOV UR15, UR11 ;  /* 0x0000000b000f7c82 */ /* 0x000fe20008000000 */
[----:B------:R-:W-:Y:S01]  /*0a80*/  FFMA R23, R22, R24, R23 ;  /* 0x0000001816177223 */ /* 0x000fe20000000017 */
[----:B------:R-:W-:Y:S01]  /*0a90*/  UISETP.NE.AND UP0, UPT, UR13, URZ, UPT ;  /* 0x000000ff0d00728c */ /* 0x000fe2000bf05270 */
[----:B------:R-:W-:Y:S01]  /*0aa0*/  IMAD.U32 R16, RZ, RZ, UR15 ;  /* 0x0000000fff107e24 */ /* 0x000fe2000f8e00ff */
[----:B------:R-:W-:Y:S01]  /*0ab0*/  IADD3 R6, PT, PT, R6, 0x4, RZ ;  /* 0x0000000406067810 */ /* 0x000fe20007ffe0ff */
[----:B------:R-:W-:Y:S01]  /*0ac0*/  IMAD.X R25, RZ, RZ, R17, P0 ;  /* 0x000000ffff197224 */ /* 0x000fe200000e0611 */
[----:B------:R-:W-:Y:S01]  /*0ad0*/  UIADD3 UR12, UPT, UPT, UR12, -0x4, URZ ;  /* 0xfffffffc0c0c7890 */ /* 0x000fe2000fffe0ff */
[----:B------:R-:W-:Y:S01]  /*0ae0*/  IMAD.U32 R17, RZ, RZ, UR15 ;  /* 0x0000000fff117e24 */ /* 0x000fe2000f8e00ff */
[C---:B------:R-:W-:Y:S01]  /*0af0*/  LEA R9, R16.reuse, R9, 0x2 ;  /* 0x0000000910097211 */ /* 0x040fe200078e10ff */
[----:B------:R-:W-:Y:S01]  /*0b00*/  IMAD.U32 R18, RZ, RZ, UR15 ;  /* 0x0000000fff127e24 */ /* 0x000fe2000f8e00ff */
[----:B------:R-:W-:Y:S01]  /*0b10*/  LEA R21, R16, R21, 0x2 ;  /* 0x0000001510157211 */ /* 0x000fe200078e10ff */
[----:B------:R-:W-:Y:S01]  /*0b20*/  IMAD R8, R17, 0x4, R8 ;  /* 0x0000000411087824 */ /* 0x000fe200078e0208 */
[----:B------:R-:W-:Y:S01]  /*0b30*/  UIADD3 UR5, UPT, UPT, UR5, 0x4, URZ ;  /* 0x0000000405057890 */ /* 0x000fe2000fffe0ff */
[----:B------:R-:W-:-:S02]  /*0b40*/  IMAD R7, R18, 0x4, R7 ;  /* 0x0000000412077824 */ /* 0x000fc400078e0207 */
[----:B------:R-:W-:Y:S01]  /*0b50*/  VIADD R5, R5, 0xfffffffc ;  /* 0xfffffffc05057836 */ /* 0x000fe20000000000 */
[----:B------:R-:W-:Y:S08]  /*0b60*/  BRA.U UP0, `(.L_x_12) ;  /* 0xfffffff900187547 */ /* 0x000ff0000b83ffff */
[----:B------:R-:W-:-:S05]  /*0b70*/  UMOV UR5, UR10 ;  /* 0x0000000a00057c82 */ /* 0x000fca0008000000 */
.L_x_0:
[----:B------:R-:W0:Y:S02]  /*0b80*/  LDCU UR6, c[0x0][0x398] ;  /* 0x00007300ff0677ac */ /* 0x000e240008000800 */
[----:B0-----:R-:W-:-:S04]  /*0b90*/  ULOP3.LUT UR16, UR6, 0x3, URZ, 0xc0, !UPT ;  /* 0x0000000306107892 */ /* 0x001fc8000f8ec0ff */
[----:B------:R-:W-:-:S09]  /*0ba0*/  UISETP.NE.AND UP0, UPT, UR16, URZ, UPT ;  /* 0x000000ff1000728c */ /* 0x000fd2000bf05270 */
[----:B------:R-:W-:Y:S05]  /*0bb0*/  BRA.U !UP0, `(.L_x_13) ;  /* 0x0000000508907547 */ /* 0x000fea000b800000 */
[----:B------:R-:W0:Y:S01]  /*0bc0*/  LDC.64 R6, c[0x0][0x380] ;  /* 0x0000e000ff067b82 */ /* 0x000e220000000a00 */
[----:B------:R-:W-:-:S04]  /*0bd0*/  IMAD.U32 R19, RZ, RZ, UR5 ;  /* 0x00000005ff137e24 */ /* 0x000fc8000f8e00ff */
[----:B------:R-:W-:-:S04]  /*0be0*/  IMAD R19, R19, UR15, R0 ;  /* 0x0000000f13137c24 */ /* 0x000fc8000f8e0200 */
[----:B0-----:R-:W-:-:S05]  /*0bf0*/  IMAD.WIDE.U32 R8, R19, 0x4, R6 ;  /* 0x0000000413087825 */ /* 0x001fca00078e0006 */
[----:B------:R0:W5:Y:S01]  /*0c00*/  LDG.E R20, desc[UR18][R8.64] ;  /* 0x0000001208147981 */ /* 0x000162000c1e1900 */
[----:B------:R-:W-:Y:S01]  /*0c10*/  VIMNMX.U32 R5, PT, PT, R3, UR5, PT ;  /* 0x0000000503057c48 */ /* 0x000fe2000bfe0000 */
[----:B------:R-:W-:Y:S03]  /*0c20*/  BSSY.RECONVERGENT B0, `(.L_x_14) ;  /* 0x0000019000007945 */ /* 0x000fe60003800200 */
[----:B------:R-:W-:-:S13]  /*0c30*/  ISETP.GE.U32.AND P0, PT, R5, UR4, PT ;  /* 0x0000000405007c0c */ /* 0x000fda000bf06070 */
[----:B0-----:R-:W-:Y:S05]  /*0c40*/  @!P0 BRA `(.L_x_15) ;  /* 0x0000000000508947 */ /* 0x001fea0003800000 */
[----:B------:R-:W-:Y:S02]  /*0c50*/  UISETP.NE.AND UP0, UPT, UR5, UR4, UPT ;  /* 0x000000040500728c */ /* 0x000fe4000bf05270 */
[----:B------:R-:W-:Y:S01]  /*0c60*/  ISETP.NE.AND P0, PT, R3, UR4, PT ;  /* 0x0000000403007c0c */ /* 0x000fe2000bf05270 */
[----:B------:R-:W-:Y:S01]  /*0c70*/  IMAD.MOV.U32 R5, RZ, RZ, 0x3f800000 ;  /* 0x3f800000ff057424 */ /* 0x000fe200078e00ff */
[----:B------:R-:W-:Y:S01]  /*0c80*/  MOV R10, UR8 ;  /* 0x00000008000a7c02 */ /* 0x000fe20008000f00 */
[----:B------:R-:W-:Y:S01]  /*0c90*/  IMAD.U32 R11, RZ, RZ, UR9 ;  /* 0x00000009ff0b7e24 */ /* 0x000fe2000f8e00ff */
[----:B------:R-:W-:Y:S01]  /*0ca0*/  PLOP3.LUT P1, PT, PT, PT, UP0, 0x80, 0x8 ;  /* 0x000000000008781c */ /* 0x000fe20003f2f008 */
[----:B------:R-:W-:-:S03]  /*0cb0*/  IMAD.MOV.U32 R16, RZ, RZ, 0x3f800000 ;  /* 0x3f800000ff107424 */ /* 0x000fc600078e00ff */
[----:B------:R-:W2:Y:S01]  /*0cc0*/  LDG.E R10, desc[UR18][R10.64] ;  /* 0x000000120a0a7981 */ /* 0x000ea2000c1e1900 */
[----:B------:R-:W0:Y:S04]  /*0cd0*/  @UP0 LDCU.64 UR6, c[0x0][0x388] ;  /* 0x00007100ff0607ac */ /* 0x000e280008000a00 */
[----:B------:R-:W3:Y:S01]  /*0ce0*/  @P0 LDG.E R16, desc[UR18][R12.64] ;  /* 0x000000120c100981 */ /* 0x000ee2000c1e1900 */
[----:B------:R-:W-:-:S04]  /*0cf0*/  @UP0 UIADD3 UR11, UPT, UPT, UR14, UR5, URZ ;  /* 0x000000050e0b0290 */ /* 0x000fc8000fffe0ff */
[----:B0-----:R-:W-:-:S06]  /*0d00*/  @UP0 UIMAD.WIDE.U32 UR6, UR11, 0x4, UR6 ;  /* 0x000000040b0608a5 */ /* 0x001fcc000f8e0006 */
[----:B------:R-:W-:Y:S01]  /*0d10*/  MOV R8, UR6 ;  /* 0x0000000600087c02 */ /* 0x000fe20008000f00 */
[----:B------:R-:W-:-:S05]  /*0d20*/  IMAD.U32 R9, RZ, RZ, UR7 ;  /* 0x00000007ff097e24 */ /* 0x000fca000f8e00ff */
[----:B------:R-:W2:Y:S01]  /*0d30*/  @P1 LDG.E R5, desc[UR18][R8.64] ;  /* 0x0000001208051981 */ /* 0x000ea2000c1e1900 */
[----:B------:R-:W-:-:S04]  /*0d40*/  ISETP.NE.AND P0, PT, R3, UR5, PT ;  /* 0x0000000503007c0c */ /* 0x000fc8000bf05270 */
[----:B------:R-:W-:Y:S01]  /*0d50*/  FSEL R17, RZ, 1, P0 ;  /* 0x3f800000ff117808 */ /* 0x000fe20000000000 */
[----:B--2---:R-:W-:-:S04]  /*0d60*/  FMUL R18, R10, R5 ;  /* 0x000000050a127220 */ /* 0x004fc80000400000 */
[----:B---3--:R-:W-:Y:S01]  /*0d70*/  FFMA R16, R18, -R16, R17 ;  /* 0x8000001012107223 */ /* 0x008fe20000000011 */
[----:B------:R-:W-:Y:S06]  /*0d80*/  BRA `(.L_x_16) ;  /* 0x0000000000087947 */ /* 0x000fec0003800000 */
.L_x_15:
[----:B------:R-:W-:-:S04]  /*0d90*/  ISETP.NE.AND P0, PT, R3, UR5, PT ;  /* 0x0000000503007c0c */ /* 0x000fc8000bf05270 */
[----:B------:R-:W-:-:S09]  /*0da0*/  FSEL R16, RZ, 1, P0 ;  /* 0x3f800000ff107808 */ /* 0x000fd20000000000 */
.L_x_16:
[----:B------:R-:W-:Y:S05]  /*0db0*/  BSYNC.RECONVERGENT B0 ;  /* 0x0000000000007941 */ /* 0x000fea0003800200 */
.L_x_14:
[----:B------:R-:W-:Y:S01]  /*0dc0*/  UISETP.NE.AND UP0, UPT, UR16, 0x1, UPT ;  /* 0x000000011000788c */ /* 0x000fe2000bf05270 */
[----:B-----5:R-:W-:-:S08]  /*0dd0*/  FFMA R23, R20, R16, R23 ;  /* 0x0000001014177223 */ /* 0x020fd00000000017 */
[----:B------:R-:W-:Y:S05]  /*0de0*/  BRA.U !UP0, `(.L_x_13) ;  /* 0x0000000508047547 */ /* 0x000fea000b800000 */
[----:B------:R-:W-:Y:S01]  /*0df0*/  IADD3 R19, PT, PT, R19, UR15, RZ ;  /* 0x0000000f13137c10 */ /* 0x000fe2000fffe0ff */
[----:B------:R-:W0:Y:S04]  /*0e00*/  LDCU.64 UR12, c[0x0][0x388] ;  /* 0x00007100ff0c77ac */ /* 0x000e280008000a00 */
[----:B------:R-:W-:-:S05]  /*0e10*/  IMAD.WIDE.U32 R8, R19, 0x4, R6 ;  /* 0x0000000413087825 */ /* 0x000fca00078e0006 */
[----:B------:R1:W5:Y:S01]  /*0e20*/  LDG.E R20, desc[UR18][R8.64] ;  /* 0x0000001208147981 */ /* 0x000362000c1e1900 */
[----:B------:R-:W-:Y:S01]  /*0e30*/  UIADD3 UR17, UPT, UPT, UR5, 0x1, URZ ;  /* 0x0000000105117890 */ /* 0x000fe2000fffe0ff */
[----:B------:R-:W-:Y:S01]  /*0e40*/  BSSY.RECONVERGENT B0, `(.L_x_17) ;  /* 0x000001b000007945 */ /* 0x000fe20003800200 */
[----:B------:R-:W-:-:S04]  /*0e50*/  UIADD3 UR7, UP0, UPT, UR14, UR5, URZ ;  /* 0x000000050e077290 */ /* 0x000fc8000ff1e0ff */
[----:B------:R-:W-:Y:S01]  /*0e60*/  VIMNMX.U32 R5, PT, PT, R3, UR17, PT ;  /* 0x0000001103057c48 */ /* 0x000fe2000bfe0000 */
[----:B------:R-:W-:Y:S02]  /*0e70*/  UIADD3.X UR11, UPT, UPT, URZ, URZ, URZ, UP0, !UPT ;  /* 0x000000ffff0b7290 */ /* 0x000fe400087fe4ff */
[----:B0-----:R-:W-:Y:S01]  /*0e80*/  ULEA UR6, UP0, UR7, UR12, 0x2 ;  /* 0x0000000c07067291 */ /* 0x001fe2000f8010ff */
[----:B------:R-:W-:-:S03]  /*0e90*/  ISETP.GE.U32.AND P0, PT, R5, UR4, PT ;  /* 0x0000000405007c0c */ /* 0x000fc6000bf06070 */
[----:B------:R-:W-:-:S10]  /*0ea0*/  ULEA.HI.X UR7, UR7, UR13, UR11, 0x2, UP0 ;  /* 0x0000000d07077291 */ /* 0x000fd400080f140b */
[----:B-1----:R-:W-:Y:S05]  /*0eb0*/  @!P0 BRA `(.L_x_18) ;  /* 0x0000000000448947 */ /* 0x002fea0003800000 */
[----:B------:R-:W-:Y:S01]  /*0ec0*/  UISETP.NE.AND UP0, UPT, UR17, UR4, UPT ;  /* 0x000000041100728c */ /* 0x000fe2000bf05270 */
[----:B------:R-:W-:Y:S01]  /*0ed0*/  HFMA2 R5, -RZ, RZ, 1.875, 0 ;  /* 0x3f800000ff057431 */ /* 0x000fe200000001ff */
[C---:B------:R-:W-:Y:S01]  /*0ee0*/  ISETP.NE.AND P0, PT, R3.reuse, UR4, PT ;  /* 0x0000000403007c0c */ /* 0x040fe2000bf05270 */
[----:B------:R-:W-:Y:S02]  /*0ef0*/  IMAD.U32 R10, RZ, RZ, UR8 ;  /* 0x00000008ff0a7e24 */ /* 0x000fe4000f8e00ff */
[----:B------:R-:W-:Y:S01]  /*0f00*/  IMAD.U32 R11, RZ, RZ, UR9 ;  /* 0x00000009ff0b7e24 */ /* 0x000fe2000f8e00ff */
[----:B------:R-:W-:Y:S01]  /*0f10*/  PLOP3.LUT P1, PT, PT, PT, UP0, 0x80, 0x8 ;  /* 0x000000000008781c */ /* 0x000fe20003f2f008 */
[----:B------:R-:W-:Y:S02]  /*0f20*/  IMAD.U32 R8, RZ, RZ, UR6 ;  /* 0x00000006ff087e24 */ /* 0x000fe4000f8e00ff */
[----:B------:R-:W-:Y:S01]  /*0f30*/  IMAD.U32 R9, RZ, RZ, UR7 ;  /* 0x00000007ff097e24 */ /* 0x000fe2000f8e00ff */
[----:B------:R-:W-:Y:S01]  /*0f40*/  MOV R16, 0x3f800000 ;  /* 0x3f80000000107802 */ /* 0x000fe20000000f00 */
[----:B------:R-:W2:Y:S05]  /*0f50*/  LDG.E R10, desc[UR18][R10.64] ;  /* 0x000000120a0a7981 */ /* 0x000eaa000c1e1900 */
[----:B------:R-:W3:Y:S04]  /*0f60*/  @P0 LDG.E R16, desc[UR18][R12.64] ;  /* 0x000000120c100981 */ /* 0x000ee8000c1e1900 */
[----:B------:R-:W2:Y:S01]  /*0f70*/  @P1 LDG.E R5, desc[UR18][R8.64+0x4] ;  /* 0x0000041208051981 */ /* 0x000ea2000c1e1900 */
[----:B------:R-:W-:-:S04]  /*0f80*/  ISETP.NE.AND P0, PT, R3, UR17, PT ;  /* 0x0000001103007c0c */ /* 0x000fc8000bf05270 */
[----:B------:R-:W-:Y:S01]  /*0f90*/  FSEL R17, RZ, 1, P0 ;  /* 0x3f800000ff117808 */ /* 0x000fe20000000000 */
[----:B--2---:R-:W-:-:S04]  /*0fa0*/  FMUL R18, R10, R5 ;  /* 0x000000050a127220 */ /* 0x004fc80000400000 */
[----:B---3--:R-:W-:Y:S01]  /*0fb0*/  FFMA R16, R18, -R16, R17 ;  /* 0x8000001012107223 */ /* 0x008fe20000000011 */
[----:B------:R-:W-:Y:S06]  /*0fc0*/  BRA `(.L_x_19) ;  /* 0x0000000000087947 */ /* 0x000fec0003800000 */
.L_x_18:
[----:B------:R-:W-:-:S04]  /*0fd0*/  ISETP.NE.AND P0, PT, R3, UR17, PT ;  /* 0x0000001103007c0c */ /* 0x000fc8000bf05270 */
[----:B------:R-:W-:-:S09]  /*0fe0*/  FSEL R16, RZ, 1, P0 ;  /* 0x3f800000ff107808 */ /* 0x000fd20000000000 */
.L_x_19:
[----:B------:R-:W-:Y:S05]  /*0ff0*/  BSYNC.RECONVERGENT B0 ;  /* 0x0000000000007941 */ /* 0x000fea0003800200 */
.L_x_17:
[----:B------:R-:W-:Y:S01]  /*1000*/  UISETP.NE.AND UP0, UPT, UR16, 0x2, UPT ;  /* 0x000000021000788c */ /* 0x000fe2000bf05270 */
[----:B-----5:R-:W-:-:S08]  /*1010*/  FFMA R23, R20, R16, R23 ;  /* 0x0000001014177223 */ /* 0x020fd00000000017 */
[----:B------:R-:W-:Y:S05]  /*1020*/  BRA.U !UP0, `(.L_x_13) ;  /* 0x0000000108747547 */ /* 0x000fea000b800000 */
[----:B------:R-:W-:-:S04]  /*1030*/  VIADD R5, R19, UR15 ;  /* 0x0000000f13057c36 */ /* 0x000fc80008000000 */
[----:B------:R-:W-:-:S05]  /*1040*/  IMAD.WIDE.U32 R6, R5, 0x4, R6 ;  /* 0x0000000405067825 */ /* 0x000fca00078e0006 */
[----:B------:R0:W5:Y:S01]  /*1050*/  LDG.E R18, desc[UR18][R6.64] ;  /* 0x0000001206127981 */ /* 0x000162000c1e1900 */
[----:B------:R-:W-:Y:S01]  /*1060*/  UIADD3 UR5, UPT, UPT, UR5, 0x2, URZ ;  /* 0x0000000205057890 */ /* 0x000fe2000fffe0ff */
[----:B------:R-:W-:Y:S05]  /*1070*/  BSSY.RECONVERGENT B0, `(.L_x_20) ;  /* 0x0000017000007945 */ /* 0x000fea0003800200 */
[----:B------:R-:W-:-:S04]  /*1080*/  VIMNMX.U32 R5, PT, PT, R3, UR5, PT ;  /* 0x0000000503057c48 */ /* 0x000fc8000bfe0000 */
[----:B------:R-:W-:-:S13]  /*1090*/  ISETP.GE.U32.AND P0, PT, R5, UR4, PT ;  /* 0x0000000405007c0c */ /* 0x000fda000bf06070 */
[----:B0-----:R-:W-:Y:S05]  /*10a0*/  @!P0 BRA `(.L_x_21) ;  /* 0x0000000000448947 */ /* 0x001fea0003800000 */
[----:B------:R-:W-:Y:S02]  /*10b0*/  UISETP.NE.AND UP0, UPT, UR5, UR4, UPT ;  /* 0x000000040500728c */ /* 0x000fe4000bf05270 */
[C---:B------:R-:W-:Y:S01]  /*10c0*/  ISETP.NE.AND P0, PT, R3.reuse, UR4, PT ;  /* 0x0000000403007c0c */ /* 0x040fe2000bf05270 */
[----:B------:R-:W-:Y:S01]  /*10d0*/  IMAD.U32 R8, RZ, RZ, UR8 ;  /* 0x00000008ff087e24 */ /* 0x000fe2000f8e00ff */
[----:B------:R-:W-:Y:S01]  /*10e0*/  MOV R9, UR9 ;  /* 0x0000000900097c02 */ /* 0x000fe20008000f00 */
[----:B------:R-:W-:Y:S01]  /*10f0*/  IMAD.MOV.U32 R5, RZ, RZ, 0x3f800000 ;  /* 0x3f800000ff057424 */ /* 0x000fe200078e00ff */
[----:B------:R-:W-:Y:S01]  /*1100*/  MOV R7, UR7 ;  /* 0x0000000700077c02 */ /* 0x000fe20008000f00 */
[----:B------:R-:W-:Y:S01]  /*1110*/  IMAD.U32 R6, RZ, RZ, UR6 ;  /* 0x00000006ff067e24 */ /* 0x000fe2000f8e00ff */
[----:B------:R-:W-:Y:S01]  /*1120*/  PLOP3.LUT P1, PT, PT, PT, UP0, 0x80, 0x8 ;  /* 0x000000000008781c */ /* 0x000fe20003f2f008 */
[----:B------:R-:W-:Y:S01]  /*1130*/  IMAD.MOV.U32 R10, RZ, RZ, 0x3f800000 ;  /* 0x3f800000ff0a7424 */ /* 0x000fe200078e00ff */
[----:B------:R-:W2:Y:S05]  /*1140*/  LDG.E R8, desc[UR18][R8.64] ;  /* 0x0000001208087981 */ /* 0x000eaa000c1e1900 */
[----:B------:R-:W3:Y:S06]  /*1150*/  @P0 LDG.E R10, desc[UR18][R12.64] ;  /* 0x000000120c0a0981 */ /* 0x000eec000c1e1900 */
[----:B------:R-:W2:Y:S01]  /*1160*/  @P1 LDG.E R5, desc[UR18][R6.64+0x8] ;  /* 0x0000081206051981 */ /* 0x000ea2000c1e1900 */
[----:B------:R-:W-:-:S04]  /*1170*/  ISETP.NE.AND P0, PT, R3, UR5, PT ;  /* 0x0000000503007c0c */ /* 0x000fc8000bf05270 */
[----:B------:R-:W-:Y:S01]  /*1180*/  FSEL R11, RZ, 1, P0 ;  /* 0x3f800000ff0b7808 */ /* 0x000fe20000000000 */
[----:B--2---:R-:W-:-:S04]  /*1190*/  FMUL R16, R8, R5 ;  /* 0x0000000508107220 */ /* 0x004fc80000400000 */
[----:B---3--:R-:W-:Y:S01]  /*11a0*/  FFMA R10, R16, -R10, R11 ;  /* 0x8000000a100a7223 */ /* 0x008fe2000000000b */
[----:B------:R-:W-:Y:S06]  /*11b0*/  BRA `(.L_x_22) ;  /* 0x0000000000087947 */ /* 0x000fec0003800000 */
.L_x_21:
[----:B------:R-:W-:-:S04]  /*11c0*/  ISETP.NE.AND P0, PT, R3, UR5, PT ;  /* 0x0000000503007c0c */ /* 0x000fc8000bf05270 */
[----:B------:R-:W-:-:S09]  /*11d0*/  FSEL R10, RZ, 1, P0 ;  /* 0x3f800000ff0a7808 */ /* 0x000fd20000000000 */
.L_x_22:
[----:B------:R-:W-:Y:S05]  /*11e0*/  BSYNC.RECONVERGENT B0 ;  /* 0x0000000000007941 */ /* 0x000fea0003800200 */
.L_x_20:
[----:B-----5:R-:W-:-:S07]  /*11f0*/  FFMA R23, R18, R10, R23 ;  /* 0x0000000a12177223 */ /* 0x020fce0000000017 */
.L_x_13:
[----:B------:R0:W-:Y:S01]  /*1200*/  STG.E desc[UR18][R14.64], R23 ;  /* 0x000000170e007986 */ /* 0x0001e2000c101912 */
[----:B------:R-:W-:-:S04]  /*1210*/  UIADD3 UR4, UPT, UPT, UR4, 0x1, URZ ;  /* 0x0000000104047890 */ /* 0x000fc8000fffe0ff */
[----:B------:R-:W-:-:S09]  /*1220*/  UISETP.NE.AND UP0, UPT, UR4, UR15, UPT ;  /* 0x0000000f0400728c */ /* 0x000fd2000bf05270 */
[----:B0-----:R-:W-:Y:S05]  /*1230*/  BRA.U UP0, `(.L_x_23) ;  /* 0xffffffed00e87547 */ /* 0x001fea000b83ffff */
[----:B------:R-:W-:Y:S05]  /*1240*/  EXIT ;  /* 0x000000000000794d */ /* 0x000fea0003800000 */
.L_x_24:
[----:B------:R-:W-:-:S00]  /*1250*/  BRA `(.L_x_24) ;  /* 0xfffffffc00fc7947 */ /* 0x000fc0000383ffff */
[----:B------:R-:W-:-:S00]  /*1260*/  NOP ;  /* 0x0000000000007918 */ /* 0x000fc00000000000 */
        /* <DEDUP_REMOVED lines=9> */
.L_x_25:


//--------------------- .nv.shared.reserved.0     --------------------------
	.section	.nv.shared.reserved.0,"aw",@nobits
	.weak		__nv_reservedSMEM_offset_0_alias
	.size		__nv_reservedSMEM_offset_0_alias, 0, 64
	.other		__nv_reservedSMEM_offset_0_alias,@"STO_CUDA_RESERVED_SHARED STV_DEFAULT"
__nv_reservedSMEM_offset_0_alias:
	.zero		0
	.zero		64


//--------------------- .nv.constant0._Z18construct_q_matrixPfPKfS1_i --------------------------
	.section	.nv.constant0._Z18construct_q_matrixPfPKfS1_i,"a",@progbits
	.sectionflags	@""
	.align	4
.nv.constant0._Z18construct_q_matrixPfPKfS1_i:
	.zero		924


//--------------------- SYMBOLS --------------------------

	.type		.nv.reservedSmem.offset0,@object
	.size		.nv.reservedSmem.offset0,0x4
